	.headerflags	@"EF_CUDA_TEXMODE_UNIFIED EF_CUDA_64BIT_ADDRESS EF_CUDA_ACCELERATORS EF_CUDA_SM90 EF_CUDA_VIRTUAL_SM(EF_CUDA_SM90)"
	.elftype	@"ET_EXEC"


//--------------------- .nv.info                  --------------------------
	.section	.nv.info,"",@"SHT_CUDA_INFO"
	.align	4


	//----- nvinfo : EIATTR_REGCOUNT
	.align		4
        /*0000*/ 	.byte	0x04, 0x2f
        /*0002*/ 	.short	(.L_1 - .L_0)
	.align		4
.L_0:
        /*0004*/ 	.word	index@(triton_poi_fused__softmax_div_eq_masked_fill_3)
        /*0008*/ 	.word	0x00000014


	//----- nvinfo : EIATTR_MIN_STACK_SIZE
	.align		4
.L_1:
        /*000c*/ 	.byte	0x04, 0x12
        /*000e*/ 	.short	(.L_3 - .L_2)
	.align		4
.L_2:
        /*0010*/ 	.word	index@(triton_poi_fused__softmax_div_eq_masked_fill_3)
        /*0014*/ 	.word	0x00000000


	//----- nvinfo : EIATTR_FRAME_SIZE
	.align		4
.L_3:
        /*0018*/ 	.byte	0x04, 0x11
        /*001a*/ 	.short	(.L_5 - .L_4)
	.align		4
.L_4:
        /*001c*/ 	.word	index@(triton_poi_fused__softmax_div_eq_masked_fill_3)
        /*0020*/ 	.word	0x00000000


	//----- nvinfo : EIATTR_MIN_STACK_SIZE
	.align		4
.L_5:
        /*0024*/ 	.byte	0x04, 0x12
        /*0026*/ 	.short	(.L_7 - .L_6)
	.align		4
.L_6:
        /*0028*/ 	.word	index@(triton_poi_fused__softmax_div_eq_masked_fill_3)
        /*002c*/ 	.word	0x00000000
.L_7:


//--------------------- .nv.info.triton_poi_fused__softmax_div_eq_masked_fill_3 --------------------------
	.section	.nv.info.triton_poi_fused__softmax_div_eq_masked_fill_3,"",@"SHT_CUDA_INFO"
	.sectionflags	@""
	.align	4


	//----- nvinfo : EIATTR_CUDA_API_VERSION
	.align		4
        /*0000*/ 	.byte	0x04, 0x37
        /*0002*/ 	.short	(.L_9 - .L_8)
.L_8:
        /*0004*/ 	.word	0x0000007c


	//----- nvinfo : EIATTR_KPARAM_INFO
	.align		4
.L_9:
        /*0008*/ 	.byte	0x04, 0x17
        /*000a*/ 	.short	(.L_11 - .L_10)
.L_10:
        /*000c*/ 	.word	0x00000000
        /*0010*/ 	.short	0x0004
        /*0012*/ 	.short	0x0020
        /*0014*/ 	.byte	0x00, 0xf0, 0x11, 0x00


	//----- nvinfo : EIATTR_KPARAM_INFO
	.align		4
.L_11:
        /*0018*/ 	.byte	0x04, 0x17
        /*001a*/ 	.short	(.L_13 - .L_12)
.L_12:
        /*001c*/ 	.word	0x00000000
        /*0020*/ 	.short	0x0003
        /*0022*/ 	.short	0x0018
        /*0024*/ 	.byte	0x00, 0xf4, 0x21, 0x00


	//----- nvinfo : EIATTR_KPARAM_INFO
	.align		4
.L_13:
        /*0028*/ 	.byte	0x04, 0x17
        /*002a*/ 	.short	(.L_15 - .L_14)
.L_14:
        /*002c*/ 	.word	0x00000000
        /*0030*/ 	.short	0x0002
        /*0032*/ 	.short	0x0010
        /*0034*/ 	.byte	0x00, 0xf4, 0x21, 0x00


	//----- nvinfo : EIATTR_KPARAM_INFO
	.align		4
.L_15:
        /*0038*/ 	.byte	0x04, 0x17
        /*003a*/ 	.short	(.L_17 - .L_16)
.L_16:
        /*003c*/ 	.word	0x00000000
        /*0040*/ 	.short	0x0001
        /*0042*/ 	.short	0x0008
        /*0044*/ 	.byte	0x00, 0xf4, 0x21, 0x00


	//----- nvinfo : EIATTR_KPARAM_INFO
	.align		4
.L_17:
        /*0048*/ 	.byte	0x04, 0x17
        /*004a*/ 	.short	(.L_19 - .L_18)
.L_18:
        /*004c*/ 	.word	0x00000000
        /*0050*/ 	.short	0x0000
        /*0052*/ 	.short	0x0000
        /*0054*/ 	.byte	0x00, 0xf4, 0x21, 0x00


	//----- nvinfo : EIATTR_SPARSE_MMA_MASK
	.align		4
.L_19:
        /*0058*/ 	.byte	0x03, 0x50
        /*005a*/ 	.short	0x0000


	//----- nvinfo : EIATTR_MAXREG_COUNT
	.align		4
        /*005c*/ 	.byte	0x03, 0x1b
        /*005e*/ 	.short	0x00ff


	//----- nvinfo : EIATTR_EXIT_INSTR_OFFSETS
	.align		4
        /*0060*/ 	.byte	0x04, 0x1c
        /*0062*/ 	.short	(.L_21 - .L_20)


	//   ....[0]....
.L_20:
        /*0064*/ 	.word	0x00000460


	//   ....[1]....
        /*0068*/ 	.word	0x00000480


	//----- nvinfo : EIATTR_REQNTID
	.align		4
.L_21:
        /*006c*/ 	.byte	0x04, 0x10
        /*006e*/ 	.short	(.L_23 - .L_22)
.L_22:
        /*0070*/ 	.word	0x00000020
        /*0074*/ 	.word	0x00000001
        /*0078*/ 	.word	0x00000001


	//----- nvinfo : EIATTR_CBANK_PARAM_SIZE
	.align		4
.L_23:
        /*007c*/ 	.byte	0x03, 0x19
        /*007e*/ 	.short	0x0024


	//----- nvinfo : EIATTR_PARAM_CBANK
	.align		4
        /*0080*/ 	.byte	0x04, 0x0a
        /*0082*/ 	.short	(.L_25 - .L_24)
	.align		4
.L_24:
        /*0084*/ 	.word	index@(.nv.constant0.triton_poi_fused__softmax_div_eq_masked_fill_3)
        /*0088*/ 	.short	0x0210
        /*008a*/ 	.short	0x0024


	//----- nvinfo : EIATTR_SW_WAR
	.align		4
.L_25:
        /*008c*/ 	.byte	0x04, 0x36
        /*008e*/ 	.short	(.L_27 - .L_26)
.L_26:
        /*0090*/ 	.word	0x00000008
.L_27:


//--------------------- .nv.callgraph             --------------------------
	.section	.nv.callgraph,"",@"SHT_CUDA_CALLGRAPH"
	.align	4
	.sectionentsize	8
	.align		4
        /*0000*/ 	.word	0x00000000
	.align		4
        /*0004*/ 	.word	0xffffffff
	.align		4
        /*0008*/ 	.word	0x00000000
	.align		4
        /*000c*/ 	.word	0xfffffffe
	.align		4
        /*0010*/ 	.word	0x00000000
	.align		4
        /*0014*/ 	.word	0xfffffffd
	.align		4
        /*0018*/ 	.word	0x00000000
	.align		4
        /*001c*/ 	.word	0xfffffffc


//--------------------- .text.triton_poi_fused__softmax_div_eq_masked_fill_3 --------------------------
	.section	.text.triton_poi_fused__softmax_div_eq_masked_fill_3,"ax",@progbits
	.align	128
        .global         triton_poi_fused__softmax_div_eq_masked_fill_3
        .type           triton_poi_fused__softmax_div_eq_masked_fill_3,@function
        .size           triton_poi_fused__softmax_div_eq_masked_fill_3,(.L_x_1 - triton_poi_fused__softmax_div_eq_masked_fill_3)
        .other          triton_poi_fused__softmax_div_eq_masked_fill_3,@"STO_CUDA_ENTRY STV_DEFAULT"
triton_poi_fused__softmax_div_eq_masked_fill_3:
.text.triton_poi_fused__softmax_div_eq_masked_fill_3:
[----:B------:R-:W0:Y:S02]  /*0000*/  LDC R1, c[0x0][0x28] ;  /* 0x00000a00ff017b82 */ /* 0x000e240000000800 */
[----:B------:R-:W1:Y:S01]  /*0010*/  S2R R0, SR_TID.X ;  /* 0x0000000000007919 */ /* 0x000e620000002100 */
[----:B------:R-:W2:Y:S01]  /*0020*/  LDC.64 R2, c[0x0][0x218] ;  /* 0x00008600ff027b82 */ /* 0x000ea20000000a00 */
[----:B------:R-:W-:Y:S01]  /*0030*/  CS2R R16, SRZ ;  /* 0x0000000000107805 */ /* 0x000fe2000001ff00 */
[----:B------:R-:W-:Y:S01]  /*0040*/  ULDC.64 UR4, c[0x0][0x208] ;  /* 0x0000820000047ab9 */ /* 0x000fe20000000a00 */
[----:B------:R-:W3:Y:S01]  /*0050*/  S2R R7, SR_CTAID.X ;  /* 0x0000000000077919 */ /* 0x000ee20000002500 */
[----:B------:R-:W-:-:S04]  /*0060*/  CS2R R12, SRZ ;  /* 0x00000000000c7805 */ /* 0x000fc8000001ff00 */
[----:B------:R-:W4:Y:S01]  /*0070*/  LDC.64 R4, c[0x0][0x210] ;  /* 0x00008400ff047b82 */ /* 0x000f220000000a00 */
[----:B-1----:R-:W-:Y:S01]  /*0080*/  IMAD.SHL.U32 R0, R0, 0x2, RZ ;  /* 0x0000000200007824 */ /* 0x002fe200078e00ff */
[----:B---3--:R-:W-:-:S04]  /*0090*/  SHF.R.S32.HI R6, RZ, 0x19, R7 ;  /* 0x00000019ff067819 */ /* 0x008fc80000011407 */
[----:B------:R-:W-:Y:S02]  /*00a0*/  LOP3.LUT R0, R0, 0x3e, RZ, 0xc0, !PT ;  /* 0x0000003e00007812 */ /* 0x000fe400078ec0ff */
[----:B------:R-:W-:-:S03]  /*00b0*/  SGXT R6, R6, 0x1 ;  /* 0x000000010606781a */ /* 0x000fc60000000200 */
[----:B------:R-:W-:-:S04]  /*00c0*/  IMAD R9, R7, 0x40, R0 ;  /* 0x0000004007097824 */ /* 0x000fc800078e0200 */
[C---:B----4-:R-:W-:Y:S01]  /*00d0*/  IMAD.WIDE R4, R9.reuse, 0x4, R4 ;  /* 0x0000000409047825 */ /* 0x050fe200078e0204 */
[----:B------:R-:W-:Y:S02]  /*00e0*/  SHF.R.S32.HI R0, RZ, 0x1f, R9 ;  /* 0x0000001fff007819 */ /* 0x000fe40000011409 */
[-C--:B------:R-:W-:Y:S02]  /*00f0*/  LEA.HI R10, R6, R9.reuse, RZ, 0x4 ;  /* 0x00000009060a7211 */ /* 0x080fe400078f20ff */
[----:B------:R-:W-:Y:S01]  /*0100*/  LEA.HI R0, R0, R9, RZ, 0x2 ;  /* 0x0000000900007211 */ /* 0x000fe200078f10ff */
[----:B------:R-:W1:Y:S01]  /*0110*/  LDC.64 R6, c[0x0][0x220] ;  /* 0x00008800ff067b82 */ /* 0x000e620000000a00 */
[----:B------:R-:W-:Y:S02]  /*0120*/  SHF.R.S32.HI R11, RZ, 0x4, R10 ;  /* 0x00000004ff0b7819 */ /* 0x000fe4000001140a */
[----:B------:R-:W-:Y:S02]  /*0130*/  LOP3.LUT R8, R0, 0xfffffffc, RZ, 0xc0, !PT ;  /* 0xfffffffc00087812 */ /* 0x000fe400078ec0ff */
[----:B------:R-:W-:-:S02]  /*0140*/  ISETP.GE.AND P0, PT, R9, 0x40, PT ;  /* 0x000000400900780c */ /* 0x000fc40003f06270 */
[----:B------:R-:W-:-:S05]  /*0150*/  IADD3 R8, R9, -R8, RZ ;  /* 0x8000000809087210 */ /* 0x000fca0007ffe0ff */
[----:B------:R-:W-:Y:S02]  /*0160*/  IMAD R11, R11, 0x4, R8 ;  /* 0x000000040b0b7824 */ /* 0x000fe400078e0208 */
[----:B------:R-:W3:Y:S02]  /*0170*/  LDC.64 R8, c[0x0][0x228] ;  /* 0x00008a00ff087b82 */ /* 0x000ee40000000a00 */
[----:B--2---:R-:W-:Y:S01]  /*0180*/  IMAD.WIDE R2, R11, 0x4, R2 ;  /* 0x000000040b027825 */ /* 0x004fe200078e0202 */
[----:B------:R-:W-:Y:S01]  /*0190*/  SHF.R.S32.HI R11, RZ, 0x2, R0 ;  /* 0x00000002ff0b7819 */ /* 0x000fe20000011400 */
[----:B------:R-:W-:Y:S01]  /*01a0*/  HFMA2.MMA R10, -RZ, RZ, 0, 0 ;  /* 0x00000000ff0a7435 */ /* 0x000fe200000001ff */
[----:B------:R-:W2:Y:S04]  /*01b0*/  @!P0 LDG.E.64 R12, desc[UR4][R4.64] ;  /* 0x00000004040c8981 */ /* 0x000ea8000c1e1b00 */
[----:B------:R-:W4:Y:S01]  /*01c0*/  @!P0 LDG.E.EL.64 R16, desc[UR4][R2.64] ;  /* 0x0000000402108981 */ /* 0x000f22000c2e1b00 */
[----:B------:R-:W-:-:S02]  /*01d0*/  IMAD.MOV.U32 R0, RZ, RZ, RZ ;  /* 0x000000ffff007224 */ /* 0x000fc400078e00ff */
[----:B-1----:R-:W-:-:S05]  /*01e0*/  IMAD.WIDE R6, R11, 0x4, R6 ;  /* 0x000000040b067825 */ /* 0x002fca00078e0206 */
[----:B------:R-:W5:Y:S04]  /*01f0*/  @!P0 LDG.E.EL R10, desc[UR4][R6.64] ;  /* 0x00000004060a8981 */ /* 0x000f68000c2e1900 */
[----:B------:R-:W5:Y:S01]  /*0200*/  @!P0 LDG.E.EL R0, desc[UR4][R6.64] ;  /* 0x0000000406008981 */ /* 0x000f62000c2e1900 */
[----:B------:R-:W-:Y:S01]  /*0210*/  HFMA2.MMA R14, -RZ, RZ, 0, 0 ;  /* 0x00000000ff0e7435 */ /* 0x000fe200000001ff */
[----:B---3--:R-:W-:Y:S01]  /*0220*/  IMAD.WIDE R8, R11, 0x4, R8 ;  /* 0x000000040b087825 */ /* 0x008fe200078e0208 */
[----:B------:R-:W-:-:S06]  /*0230*/  MOV R11, RZ ;  /* 0x000000ff000b7202 */ /* 0x000fcc0000000f00 */
[----:B------:R-:W3:Y:S04]  /*0240*/  @!P0 LDG.E.EL R11, desc[UR4][R8.64] ;  /* 0x00000004080b8981 */ /* 0x000ee8000c2e1900 */
[----:B------:R-:W3:Y:S01]  /*0250*/  @!P0 LDG.E.EL R14, desc[UR4][R8.64] ;  /* 0x00000004080e8981 */ /* 0x000ee2000c2e1900 */
[----:B----4-:R-:W-:-:S04]  /*0260*/  LOP3.LUT P1, RZ, R17, 0x7fffffff, RZ, 0xc0, !PT ;  /* 0x7fffffff11ff7812 */ /* 0x010fc8000782c0ff */
[----:B--2---:R-:W-:Y:S02]  /*0270*/  FSEL R13, R13, -1.00000000000000000000e+09, P1 ;  /* 0xce6e6b280d0d7808 */ /* 0x004fe40000800000 */
[----:B------:R-:W-:-:S04]  /*0280*/  LOP3.LUT P1, RZ, R16, 0x7fffffff, RZ, 0xc0, !PT ;  /* 0x7fffffff10ff7812 */ /* 0x000fc8000782c0ff */
[----:B------:R-:W-:Y:S01]  /*0290*/  FSEL R3, R12, -1.00000000000000000000e+09, P1 ;  /* 0xce6e6b280c037808 */ /* 0x000fe20000800000 */
[----:B-----5:R-:W-:-:S04]  /*02a0*/  FADD R10, R13, -R10 ;  /* 0x8000000a0d0a7221 */ /* 0x020fc80000000000 */
[----:B------:R-:W-:Y:S01]  /*02b0*/  FADD R0, R3, -R0 ;  /* 0x8000000003007221 */ /* 0x000fe20000000000 */
[----:B------:R-:W-:-:S03]  /*02c0*/  FMUL R10, R10, 1.4426950216293334961 ;  /* 0x3fb8aa3b0a0a7820 */ /* 0x000fc60000400000 */
[----:B------:R-:W-:Y:S02]  /*02d0*/  FMUL R0, R0, 1.4426950216293334961 ;  /* 0x3fb8aa3b00007820 */ /* 0x000fe40000400000 */
[----:B------:R-:W-:-:S03]  /*02e0*/  FSETP.GEU.AND P4, PT, R10, -126, PT ;  /* 0xc2fc00000a00780b */ /* 0x000fc60003f8e000 */
[----:B------:R-:W-:Y:S02]  /*02f0*/  FSETP.GEU.AND P3, PT, R0, -126, PT ;  /* 0xc2fc00000000780b */ /* 0x000fe40003f6e000 */
[C---:B---3--:R-:W-:Y:S02]  /*0300*/  FSETP.GT.AND P2, PT, |R11|.reuse, 8.50705917302346158658e+37, PT ;  /* 0x7e8000000b00780b */ /* 0x048fe40003f44200 */
[C---:B------:R-:W-:Y:S02]  /*0310*/  FSETP.GT.AND P1, PT, |R14|.reuse, 8.50705917302346158658e+37, PT ;  /* 0x7e8000000e00780b */ /* 0x040fe40003f24200 */
[----:B------:R-:W-:Y:S02]  /*0320*/  FSETP.GEU.AND P6, PT, |R11|, 1.175494350822287508e-38, PT ;  /* 0x008000000b00780b */ /* 0x000fe40003fce200 */
[----:B------:R-:W-:Y:S02]  /*0330*/  FSETP.GEU.AND P5, PT, |R14|, 1.175494350822287508e-38, PT ;  /* 0x008000000e00780b */ /* 0x000fe40003fae200 */
[----:B------:R-:W-:-:S03]  /*0340*/  @!P4 FMUL R10, R10, 0.5 ;  /* 0x3f0000000a0ac820 */ /* 0x000fc60000400000 */
[----:B------:R-:W-:Y:S01]  /*0350*/  @!P3 FMUL R0, R0, 0.5 ;  /* 0x3f0000000000b820 */ /* 0x000fe20000400000 */
[----:B------:R-:W1:Y:S01]  /*0360*/  MUFU.EX2 R3, R10 ;  /* 0x0000000a00037308 */ /* 0x000e620000000800 */
[----:B------:R-:W-:Y:S02]  /*0370*/  @P2 FMUL R11, R11, 0.25 ;  /* 0x3e8000000b0b2820 */ /* 0x000fe40000400000 */
[----:B------:R-:W-:-:S05]  /*0380*/  @P1 FMUL R14, R14, 0.25 ;  /* 0x3e8000000e0e1820 */ /* 0x000fca0000400000 */
[----:B------:R-:W2:Y:S01]  /*0390*/  MUFU.EX2 R2, R0 ;  /* 0x0000000000027308 */ /* 0x000ea20000000800 */
[----:B------:R-:W-:Y:S01]  /*03a0*/  @!P6 FMUL R11, R11, 16777216 ;  /* 0x4b8000000b0be820 */ /* 0x000fe20000400000 */
[----:B------:R-:W-:-:S06]  /*03b0*/  @!P5 FMUL R14, R14, 16777216 ;  /* 0x4b8000000e0ed820 */ /* 0x000fcc0000400000 */
[----:B------:R-:W3:Y:S01]  /*03c0*/  MUFU.RCP R6, R11 ;  /* 0x0000000b00067308 */ /* 0x000ee20000001000 */
[----:B-1----:R-:W-:-:S07]  /*03d0*/  @!P4 FMUL R3, R3, R3 ;  /* 0x000000030303c220 */ /* 0x002fce0000400000 */
[----:B------:R-:W1:Y:S01]  /*03e0*/  MUFU.RCP R7, R14 ;  /* 0x0000000e00077308 */ /* 0x000e620000001000 */
[----:B--2---:R-:W-:Y:S01]  /*03f0*/  @!P3 FMUL R2, R2, R2 ;  /* 0x000000020202b220 */ /* 0x004fe20000400000 */
[----:B------:R-:W-:-:S03]  /*0400*/  @P2 FMUL R3, R3, 0.25 ;  /* 0x3e80000003032820 */ /* 0x000fc60000400000 */
[----:B------:R-:W-:Y:S01]  /*0410*/  @P1 FMUL R2, R2, 0.25 ;  /* 0x3e80000002021820 */ /* 0x000fe20000400000 */
[----:B------:R-:W-:-:S03]  /*0420*/  @!P6 FMUL R3, R3, 16777216 ;  /* 0x4b8000000303e820 */ /* 0x000fc60000400000 */
[----:B------:R-:W-:Y:S01]  /*0430*/  @!P5 FMUL R2, R2, 16777216 ;  /* 0x4b8000000202d820 */ /* 0x000fe20000400000 */
[----:B---3--:R-:W-:-:S03]  /*0440*/  FMUL R3, R6, R3 ;  /* 0x0000000306037220 */ /* 0x008fc60000400000 */
[----:B-1----:R-:W-:Y:S01]  /*0450*/  FMUL R2, R7, R2 ;  /* 0x0000000207027220 */ /* 0x002fe20000400000 */
[----:B------:R-:W-:Y:S06]  /*0460*/  @P0 EXIT ;  /* 0x000000000000094d */ /* 0x000fec0003800000 */
[----:B------:R-:W-:Y:S01]  /*0470*/  STG.E.64 desc[UR4][R4.64], R2 ;  /* 0x0000000204007986 */ /* 0x000fe2000c101b04 */
[----:B------:R-:W-:Y:S05]  /*0480*/  EXIT ;  /* 0x000000000000794d */ /* 0x000fea0003800000 */
.L_x_0:
[----:B------:R-:W-:-:S00]  /*0490*/  BRA `(.L_x_0) ;  /* 0xfffffffc00fc7947 */ /* 0x000fc0000383ffff */
[----:B------:R-:W-:-:S00]  /*04a0*/  NOP ;  /* 0x0000000000007918 */ /* 0x000fc00000000000 */
        /* <DEDUP_REMOVED lines=13> */
.L_x_1:


//--------------------- .nv.constant0.triton_poi_fused__softmax_div_eq_masked_fill_3 --------------------------
	.section	.nv.constant0.triton_poi_fused__softmax_div_eq_masked_fill_3,"a",@progbits
	.sectionflags	@""
	.align	4
.nv.constant0.triton_poi_fused__softmax_div_eq_masked_fill_3:
	.zero		564
